	.headerflags	@"EF_CUDA_TEXMODE_UNIFIED EF_CUDA_64BIT_ADDRESS EF_CUDA_ACCELERATORS EF_CUDA_SM90 EF_CUDA_VIRTUAL_SM(EF_CUDA_SM90)"
	.elftype	@"ET_EXEC"


//--------------------- .nv.info                  --------------------------
	.section	.nv.info,"",@"SHT_CUDA_INFO"
	.align	4


	//----- nvinfo : EIATTR_REGCOUNT
	.align		4
        /*0000*/ 	.byte	0x04, 0x2f
        /*0002*/ 	.short	(.L_1 - .L_0)
	.align		4
.L_0:
        /*0004*/ 	.word	index@(triton_poi_fused_reflection_pad2d_1)
        /*0008*/ 	.word	0x0000000e


	//----- nvinfo : EIATTR_MIN_STACK_SIZE
	.align		4
.L_1:
        /*000c*/ 	.byte	0x04, 0x12
        /*000e*/ 	.short	(.L_3 - .L_2)
	.align		4
.L_2:
        /*0010*/ 	.word	index@(triton_poi_fused_reflection_pad2d_1)
        /*0014*/ 	.word	0x00000000


	//----- nvinfo : EIATTR_FRAME_SIZE
	.align		4
.L_3:
        /*0018*/ 	.byte	0x04, 0x11
        /*001a*/ 	.short	(.L_5 - .L_4)
	.align		4
.L_4:
        /*001c*/ 	.word	index@(triton_poi_fused_reflection_pad2d_1)
        /*0020*/ 	.word	0x00000000


	//----- nvinfo : EIATTR_MIN_STACK_SIZE
	.align		4
.L_5:
        /*0024*/ 	.byte	0x04, 0x12
        /*0026*/ 	.short	(.L_7 - .L_6)
	.align		4
.L_6:
        /*0028*/ 	.word	index@(triton_poi_fused_reflection_pad2d_1)
        /*002c*/ 	.word	0x00000000
.L_7:


//--------------------- .nv.info.triton_poi_fused_reflection_pad2d_1 --------------------------
	.section	.nv.info.triton_poi_fused_reflection_pad2d_1,"",@"SHT_CUDA_INFO"
	.sectionflags	@""
	.align	4


	//----- nvinfo : EIATTR_CUDA_API_VERSION
	.align		4
        /*0000*/ 	.byte	0x04, 0x37
        /*0002*/ 	.short	(.L_9 - .L_8)
.L_8:
        /*0004*/ 	.word	0x0000007c


	//----- nvinfo : EIATTR_KPARAM_INFO
	.align		4
.L_9:
        /*0008*/ 	.byte	0x04, 0x17
        /*000a*/ 	.short	(.L_11 - .L_10)
.L_10:
        /*000c*/ 	.word	0x00000000
        /*0010*/ 	.short	0x0002
        /*0012*/ 	.short	0x0010
        /*0014*/ 	.byte	0x00, 0xf0, 0x11, 0x00


	//----- nvinfo : EIATTR_KPARAM_INFO
	.align		4
.L_11:
        /*0018*/ 	.byte	0x04, 0x17
        /*001a*/ 	.short	(.L_13 - .L_12)
.L_12:
        /*001c*/ 	.word	0x00000000
        /*0020*/ 	.short	0x0001
        /*0022*/ 	.short	0x0008
        /*0024*/ 	.byte	0x00, 0xf4, 0x21, 0x00


	//----- nvinfo : EIATTR_KPARAM_INFO
	.align		4
.L_13:
        /*0028*/ 	.byte	0x04, 0x17
        /*002a*/ 	.short	(.L_15 - .L_14)
.L_14:
        /*002c*/ 	.word	0x00000000
        /*0030*/ 	.short	0x0000
        /*0032*/ 	.short	0x0000
        /*0034*/ 	.byte	0x00, 0xf4, 0x21, 0x00


	//----- nvinfo : EIATTR_SPARSE_MMA_MASK
	.align		4
.L_15:
        /*0038*/ 	.byte	0x03, 0x50
        /*003a*/ 	.short	0x0000


	//----- nvinfo : EIATTR_MAXREG_COUNT
	.align		4
        /*003c*/ 	.byte	0x03, 0x1b
        /*003e*/ 	.short	0x00ff


	//----- nvinfo : EIATTR_EXIT_INSTR_OFFSETS
	.align		4
        /*0040*/ 	.byte	0x04, 0x1c
        /*0042*/ 	.short	(.L_17 - .L_16)


	//   ....[0]....
.L_16:
        /*0044*/ 	.word	0x00000260


	//   ....[1]....
        /*0048*/ 	.word	0x00000280


	//----- nvinfo : EIATTR_REQNTID
	.align		4
.L_17:
        /*004c*/ 	.byte	0x04, 0x10
        /*004e*/ 	.short	(.L_19 - .L_18)
.L_18:
        /*0050*/ 	.word	0x00000080
        /*0054*/ 	.word	0x00000001
        /*0058*/ 	.word	0x00000001


	//----- nvinfo : EIATTR_CRS_STACK_SIZE
	.align		4
.L_19:
        /*005c*/ 	.byte	0x04, 0x1e
        /*005e*/ 	.short	(.L_21 - .L_20)
.L_20:
        /*0060*/ 	.word	0x00000000


	//----- nvinfo : EIATTR_CBANK_PARAM_SIZE
	.align		4
.L_21:
        /*0064*/ 	.byte	0x03, 0x19
        /*0066*/ 	.short	0x0014


	//----- nvinfo : EIATTR_PARAM_CBANK
	.align		4
        /*0068*/ 	.byte	0x04, 0x0a
        /*006a*/ 	.short	(.L_23 - .L_22)
	.align		4
.L_22:
        /*006c*/ 	.word	index@(.nv.constant0.triton_poi_fused_reflection_pad2d_1)
        /*0070*/ 	.short	0x0210
        /*0072*/ 	.short	0x0014


	//----- nvinfo : EIATTR_SW_WAR
	.align		4
.L_23:
        /*0074*/ 	.byte	0x04, 0x36
        /*0076*/ 	.short	(.L_25 - .L_24)
.L_24:
        /*0078*/ 	.word	0x00000008
.L_25:


//--------------------- .nv.callgraph             --------------------------
	.section	.nv.callgraph,"",@"SHT_CUDA_CALLGRAPH"
	.align	4
	.sectionentsize	8
	.align		4
        /*0000*/ 	.word	0x00000000
	.align		4
        /*0004*/ 	.word	0xffffffff
	.align		4
        /*0008*/ 	.word	0x00000000
	.align		4
        /*000c*/ 	.word	0xfffffffe
	.align		4
        /*0010*/ 	.word	0x00000000
	.align		4
        /*0014*/ 	.word	0xfffffffd
	.align		4
        /*0018*/ 	.word	0x00000000
	.align		4
        /*001c*/ 	.word	0xfffffffc


//--------------------- .text.triton_poi_fused_reflection_pad2d_1 --------------------------
	.section	.text.triton_poi_fused_reflection_pad2d_1,"ax",@progbits
	.align	128
        .global         triton_poi_fused_reflection_pad2d_1
        .type           triton_poi_fused_reflection_pad2d_1,@function
        .size           triton_poi_fused_reflection_pad2d_1,(.L_x_3 - triton_poi_fused_reflection_pad2d_1)
        .other          triton_poi_fused_reflection_pad2d_1,@"STO_CUDA_ENTRY STV_DEFAULT"
triton_poi_fused_reflection_pad2d_1:
.text.triton_poi_fused_reflection_pad2d_1:
[----:B------:R-:W0:Y:S02]  /*0000*/  LDC R1, c[0x0][0x28] ;  /* 0x00000a00ff017b82 */ /* 0x000e240000000800 */
[----:B------:R-:W1:Y:S01]  /*0010*/  S2R R7, SR_TID.X ;  /* 0x0000000000077919 */ /* 0x000e620000002100 */
[----:B------:R-:W2:Y:S01]  /*0020*/  LDC.64 R4, c[0x0][0x218] ;  /* 0x00008600ff047b82 */ /* 0x000ea20000000a00 */
[----:B------:R-:W-:Y:S01]  /*0030*/  ULDC.64 UR4, c[0x0][0x208] ;  /* 0x0000820000047ab9 */ /* 0x000fe20000000a00 */
[----:B------:R-:W-:Y:S01]  /*0040*/  BSSY B0, `(.L_x_0) ;  /* 0x0000021000007945 */ /* 0x000fe20003800000 */
[----:B------:R-:W3:Y:S01]  /*0050*/  S2R R0, SR_CTAID.X ;  /* 0x0000000000007919 */ /* 0x000ee20000002500 */
[----:B-1----:R-:W-:-:S05]  /*0060*/  LOP3.LUT R7, R7, 0x7f, RZ, 0xc0, !PT ;  /* 0x0000007f07077812 */ /* 0x002fca00078ec0ff */
[----:B---3--:R-:W-:-:S04]  /*0070*/  IMAD R7, R0, 0x80, R7 ;  /* 0x0000008000077824 */ /* 0x008fc800078e0207 */
[C---:B------:R-:W-:Y:S01]  /*0080*/  IMAD.HI R0, R7.reuse, 0x2aaaaaab, RZ ;  /* 0x2aaaaaab07007827 */ /* 0x040fe200078e02ff */
[----:B------:R-:W-:-:S03]  /*0090*/  ISETP.GE.AND P0, PT, R7, 0x1b0, PT ;  /* 0x000001b00700780c */ /* 0x000fc60003f06270 */
[----:B--2---:R-:W-:Y:S01]  /*00a0*/  IMAD.WIDE R4, R7, 0x4, R4 ;  /* 0x0000000407047825 */ /* 0x004fe200078e0204 */
[----:B------:R-:W-:-:S05]  /*00b0*/  LEA.HI R0, R0, R0, RZ, 0x1 ;  /* 0x0000000000007211 */ /* 0x000fca00078f08ff */
[----:B------:R-:W-:-:S05]  /*00c0*/  IMAD.HI R2, R0, 0x2aaaaaab, RZ ;  /* 0x2aaaaaab00027827 */ /* 0x000fca00078e02ff */
[----:B------:R-:W-:Y:S01]  /*00d0*/  LEA.HI R3, R2, R2, RZ, 0x1 ;  /* 0x0000000202037211 */ /* 0x000fe200078f08ff */
[----:B------:R-:W-:-:S04]  /*00e0*/  IMAD R2, R0, 0x6, RZ ;  /* 0x0000000600027824 */ /* 0x000fc800078e02ff */
[----:B------:R-:W-:Y:S01]  /*00f0*/  IMAD R3, R3, 0x6, RZ ;  /* 0x0000000603037824 */ /* 0x000fe200078e02ff */
[----:B------:R-:W-:-:S04]  /*0100*/  LOP3.LUT R2, RZ, R2, RZ, 0x33, !PT ;  /* 0x00000002ff027212 */ /* 0x000fc800078e33ff */
[----:B------:R-:W-:Y:S01]  /*0110*/  LOP3.LUT R3, RZ, R3, RZ, 0x33, !PT ;  /* 0x00000003ff037212 */ /* 0x000fe200078e33ff */
[----:B------:R-:W-:-:S04]  /*0120*/  IMAD.IADD R2, R7, 0x1, R2 ;  /* 0x0000000107027824 */ /* 0x000fc800078e0202 */
[----:B------:R-:W-:Y:S01]  /*0130*/  IMAD.IADD R3, R0, 0x1, R3 ;  /* 0x0000000100037824 */ /* 0x000fe200078e0203 */
[----:B------:R-:W-:Y:S01]  /*0140*/  IABS R6, R2 ;  /* 0x0000000200067213 */ /* 0x000fe20000000000 */
[----:B------:R-:W-:Y:S01]  /*0150*/  IMAD.HI R0, R7, 0x38e38e39, RZ ;  /* 0x38e38e3907007827 */ /* 0x000fe200078e02ff */
[----:B------:R-:W-:Y:S02]  /*0160*/  HFMA2.MMA R7, -RZ, RZ, 0, 0 ;  /* 0x00000000ff077435 */ /* 0x000fe400000001ff */
[----:B------:R-:W-:Y:S01]  /*0170*/  IABS R8, R3 ;  /* 0x0000000300087213 */ /* 0x000fe20000000000 */
[----:B------:R-:W-:Y:S01]  /*0180*/  VIADD R6, R6, 0xfffffffd ;  /* 0xfffffffd06067836 */ /* 0x000fe20000000000 */
[----:B------:R-:W1:Y:S01]  /*0190*/  LDC.64 R2, c[0x0][0x210] ;  /* 0x00008400ff027b82 */ /* 0x000e620000000a00 */
[----:B------:R-:W-:Y:S02]  /*01a0*/  SHF.R.U32.HI R9, RZ, 0x1f, R0 ;  /* 0x0000001fff097819 */ /* 0x000fe40000011600 */
[----:B------:R-:W-:-:S02]  /*01b0*/  IADD3 R8, R8, -0x3, RZ ;  /* 0xfffffffd08087810 */ /* 0x000fc40007ffe0ff */
[----:B------:R-:W-:Y:S02]  /*01c0*/  IABS R11, R6 ;  /* 0x00000006000b7213 */ /* 0x000fe40000000000 */
[----:B------:R-:W-:Y:S02]  /*01d0*/  IABS R6, R8 ;  /* 0x0000000800067213 */ /* 0x000fe40000000000 */
[----:B------:R-:W-:-:S03]  /*01e0*/  LEA.HI R9, R0, R9, RZ, 0x1d ;  /* 0x0000000900097211 */ /* 0x000fc600078fe8ff */
[----:B------:R-:W-:Y:S01]  /*01f0*/  IMAD R0, R6, 0x4, R11 ;  /* 0x0000000406007824 */ /* 0x000fe200078e020b */
[----:B------:R-:W-:-:S05]  /*0200*/  LEA R9, R9, 0xf, 0x4 ;  /* 0x0000000f09097811 */ /* 0x000fca00078e20ff */
[----:B------:R-:W-:-:S04]  /*0210*/  IMAD.IADD R9, R9, 0x1, -R0 ;  /* 0x0000000109097824 */ /* 0x000fc800078e0a00 */
[----:B-1----:R-:W-:Y:S01]  /*0220*/  IMAD.WIDE R2, R9, 0x4, R2 ;  /* 0x0000000409027825 */ /* 0x002fe200078e0202 */
[----:B------:R-:W-:Y:S06]  /*0230*/  @P0 BRA `(.L_x_1) ;  /* 0x0000000000040947 */ /* 0x000fec0003800000 */
[----:B------:R1:W5:Y:S02]  /*0240*/  LDG.E.EL R7, desc[UR4][R2.64] ;  /* 0x0000000402077981 */ /* 0x000364000c2e1900 */
.L_x_1:
[----:B------:R-:W-:Y:S05]  /*0250*/  BSYNC B0 ;  /* 0x0000000000007941 */ /* 0x000fea0003800000 */
.L_x_0:
[----:B------:R-:W-:Y:S05]  /*0260*/  @P0 EXIT ;  /* 0x000000000000094d */ /* 0x000fea0003800000 */
[----:B-----5:R-:W-:Y:S01]  /*0270*/  STG.E desc[UR4][R4.64], R7 ;  /* 0x0000000704007986 */ /* 0x020fe2000c101904 */
[----:B------:R-:W-:Y:S05]  /*0280*/  EXIT ;  /* 0x000000000000794d */ /* 0x000fea0003800000 */
.L_x_2:
[----:B------:R-:W-:-:S00]  /*0290*/  BRA `(.L_x_2) ;  /* 0xfffffffc00fc7947 */ /* 0x000fc0000383ffff */
[----:B------:R-:W-:-:S00]  /*02a0*/  NOP ;  /* 0x0000000000007918 */ /* 0x000fc00000000000 */
        /* <DEDUP_REMOVED lines=13> */
.L_x_3:


//--------------------- .nv.constant0.triton_poi_fused_reflection_pad2d_1 --------------------------
	.section	.nv.constant0.triton_poi_fused_reflection_pad2d_1,"a",@progbits
	.sectionflags	@""
	.align	4
.nv.constant0.triton_poi_fused_reflection_pad2d_1:
	.zero		548
